	.headerflags	@"EF_CUDA_TEXMODE_UNIFIED EF_CUDA_64BIT_ADDRESS EF_CUDA_SM89 EF_CUDA_VIRTUAL_SM(EF_CUDA_SM89)"
	.elftype	@"ET_EXEC"


//--------------------- .nv.info                  --------------------------
	.section	.nv.info,"",@"SHT_CUDA_INFO"
	.align	4


	//----- nvinfo : EIATTR_REGCOUNT
	.align		4
        /*0000*/ 	.byte	0x04, 0x2f
        /*0002*/ 	.short	(.L_2 - .L_1)
	.align		4
.L_1:
        /*0004*/ 	.word	index@(triton__0d1d2d3d4d5d6d7de8de)
        /*0008*/ 	.word	0x00000028


	//----- nvinfo : EIATTR_MAX_STACK_SIZE
	.align		4
.L_2:
        /*000c*/ 	.byte	0x04, 0x23
        /*000e*/ 	.short	(.L_4 - .L_3)
	.align		4
.L_3:
        /*0010*/ 	.word	index@(triton__0d1d2d3d4d5d6d7de8de)
        /*0014*/ 	.word	0x00000000


	//----- nvinfo : EIATTR_MIN_STACK_SIZE
	.align		4
.L_4:
        /*0018*/ 	.byte	0x04, 0x12
        /*001a*/ 	.short	(.L_6 - .L_5)
	.align		4
.L_5:
        /*001c*/ 	.word	index@(triton__0d1d2d3d4d5d6d7de8de)
        /*0020*/ 	.word	0x00000000


	//----- nvinfo : EIATTR_FRAME_SIZE
	.align		4
.L_6:
        /*0024*/ 	.byte	0x04, 0x11
        /*0026*/ 	.short	(.L_8 - .L_7)
	.align		4
.L_7:
        /*0028*/ 	.word	index@(triton__0d1d2d3d4d5d6d7de8de)
        /*002c*/ 	.word	0x00000000
.L_8:


//--------------------- .nv.info.triton__0d1d2d3d4d5d6d7de8de --------------------------
	.section	.nv.info.triton__0d1d2d3d4d5d6d7de8de,"",@"SHT_CUDA_INFO"
	.align	4


	//----- nvinfo : EIATTR_CUDA_API_VERSION
	.align		4
        /*0000*/ 	.byte	0x04, 0x37
        /*0002*/ 	.short	(.L_10 - .L_9)
.L_9:
        /*0004*/ 	.word	0x0000007b


	//----- nvinfo : EIATTR_PARAM_CBANK
	.align		4
.L_10:
        /*0008*/ 	.byte	0x04, 0x0a
        /*000a*/ 	.short	(.L_12 - .L_11)
	.align		4
.L_11:
        /*000c*/ 	.word	index@(.nv.constant0.triton__0d1d2d3d4d5d6d7de8de)
        /*0010*/ 	.short	0x0160
        /*0012*/ 	.short	0x0040


	//----- nvinfo : EIATTR_CBANK_PARAM_SIZE
	.align		4
.L_12:
        /*0014*/ 	.byte	0x03, 0x19
        /*0016*/ 	.short	0x0040


	//----- nvinfo : EIATTR_KPARAM_INFO
	.align		4
        /*0018*/ 	.byte	0x04, 0x17
        /*001a*/ 	.short	(.L_14 - .L_13)
.L_13:
        /*001c*/ 	.word	0x00000000
        /*0020*/ 	.short	0x0008
        /*0022*/ 	.short	0x003c
        /*0024*/ 	.byte	0x00, 0xf0, 0x11, 0x00


	//----- nvinfo : EIATTR_KPARAM_INFO
	.align		4
.L_14:
        /*0028*/ 	.byte	0x04, 0x17
        /*002a*/ 	.short	(.L_16 - .L_15)
.L_15:
        /*002c*/ 	.word	0x00000000
        /*0030*/ 	.short	0x0007
        /*0032*/ 	.short	0x0038
        /*0034*/ 	.byte	0x00, 0xf0, 0x11, 0x00


	//----- nvinfo : EIATTR_KPARAM_INFO
	.align		4
.L_16:
        /*0038*/ 	.byte	0x04, 0x17
        /*003a*/ 	.short	(.L_18 - .L_17)
.L_17:
        /*003c*/ 	.word	0x00000000
        /*0040*/ 	.short	0x0006
        /*0042*/ 	.short	0x0030
        /*0044*/ 	.byte	0x00, 0xf0, 0x21, 0x00


	//----- nvinfo : EIATTR_KPARAM_INFO
	.align		4
.L_18:
        /*0048*/ 	.byte	0x04, 0x17
        /*004a*/ 	.short	(.L_20 - .L_19)
.L_19:
        /*004c*/ 	.word	0x00000000
        /*0050*/ 	.short	0x0005
        /*0052*/ 	.short	0x0028
        /*0054*/ 	.byte	0x00, 0xf0, 0x21, 0x00


	//----- nvinfo : EIATTR_KPARAM_INFO
	.align		4
.L_20:
        /*0058*/ 	.byte	0x04, 0x17
        /*005a*/ 	.short	(.L_22 - .L_21)
.L_21:
        /*005c*/ 	.word	0x00000000
        /*0060*/ 	.short	0x0004
        /*0062*/ 	.short	0x0020
        /*0064*/ 	.byte	0x00, 0xf0, 0x21, 0x00


	//----- nvinfo : EIATTR_KPARAM_INFO
	.align		4
.L_22:
        /*0068*/ 	.byte	0x04, 0x17
        /*006a*/ 	.short	(.L_24 - .L_23)
.L_23:
        /*006c*/ 	.word	0x00000000
        /*0070*/ 	.short	0x0003
        /*0072*/ 	.short	0x0018
        /*0074*/ 	.byte	0x00, 0xf0, 0x21, 0x00


	//----- nvinfo : EIATTR_KPARAM_INFO
	.align		4
.L_24:
        /*0078*/ 	.byte	0x04, 0x17
        /*007a*/ 	.short	(.L_26 - .L_25)
.L_25:
        /*007c*/ 	.word	0x00000000
        /*0080*/ 	.short	0x0002
        /*0082*/ 	.short	0x0010
        /*0084*/ 	.byte	0x00, 0xf0, 0x21, 0x00


	//----- nvinfo : EIATTR_KPARAM_INFO
	.align		4
.L_26:
        /*0088*/ 	.byte	0x04, 0x17
        /*008a*/ 	.short	(.L_28 - .L_27)
.L_27:
        /*008c*/ 	.word	0x00000000
        /*0090*/ 	.short	0x0001
        /*0092*/ 	.short	0x0008
        /*0094*/ 	.byte	0x00, 0xf0, 0x21, 0x00


	//----- nvinfo : EIATTR_KPARAM_INFO
	.align		4
.L_28:
        /*0098*/ 	.byte	0x04, 0x17
        /*009a*/ 	.short	(.L_30 - .L_29)
.L_29:
        /*009c*/ 	.word	0x00000000
        /*00a0*/ 	.short	0x0000
        /*00a2*/ 	.short	0x0000
        /*00a4*/ 	.byte	0x00, 0xf0, 0x21, 0x00


	//----- nvinfo : EIATTR_MAXREG_COUNT
	.align		4
.L_30:
        /*00a8*/ 	.byte	0x03, 0x1b
        /*00aa*/ 	.short	0x00ff


	//----- nvinfo : EIATTR_COOP_GROUP_MASK_REGIDS
	.align		4
        /*00ac*/ 	.byte	0x04, 0x29
        /*00ae*/ 	.short	(.L_32 - .L_31)


	//   ....[0]....
.L_31:
        /*00b0*/ 	.word	0xffffffff


	//   ....[1]....
        /*00b4*/ 	.word	0xffffffff


	//   ....[2]....
        /*00b8*/ 	.word	0xffffffff


	//   ....[3]....
        /*00bc*/ 	.word	0xffffffff


	//   ....[4]....
        /*00c0*/ 	.word	0xffffffff


	//   ....[5]....
        /*00c4*/ 	.word	0xffffffff


	//   ....[6]....
        /*00c8*/ 	.word	0xffffffff


	//   ....[7]....
        /*00cc*/ 	.word	0xffffffff


	//----- nvinfo : EIATTR_COOP_GROUP_INSTR_OFFSETS
	.align		4
.L_32:
        /*00d0*/ 	.byte	0x04, 0x28
        /*00d2*/ 	.short	(.L_34 - .L_33)


	//   ....[0]....
.L_33:
        /*00d4*/ 	.word	0x00000670


	//   ....[1]....
        /*00d8*/ 	.word	0x00000690


	//   ....[2]....
        /*00dc*/ 	.word	0x000006b0


	//   ....[3]....
        /*00e0*/ 	.word	0x000006d0


	//   ....[4]....
        /*00e4*/ 	.word	0x000006f0


	//   ....[5]....
        /*00e8*/ 	.word	0x00000770


	//   ....[6]....
        /*00ec*/ 	.word	0x00000790


	//   ....[7]....
        /*00f0*/ 	.word	0x000007c0


	//----- nvinfo : EIATTR_EXIT_INSTR_OFFSETS
	.align		4
.L_34:
        /*00f4*/ 	.byte	0x04, 0x1c
        /*00f6*/ 	.short	(.L_36 - .L_35)


	//   ....[0]....
.L_35:
        /*00f8*/ 	.word	0x00001300


	//----- nvinfo : EIATTR_MAX_THREADS
	.align		4
.L_36:
        /*00fc*/ 	.byte	0x04, 0x05
        /*00fe*/ 	.short	(.L_38 - .L_37)
.L_37:
        /*0100*/ 	.word	0x00000100
        /*0104*/ 	.word	0x00000001
        /*0108*/ 	.word	0x00000001
.L_38:


//--------------------- .nv.rel.action            --------------------------
	.section	.nv.rel.action,"",@"SHT_CUDA_RELOCINFO"
	.align	8
	.sectionentsize	8
        /*0000*/ 	.byte	0x73, 0x00, 0x00, 0x00, 0x00, 0x00, 0x00, 0x00, 0x00, 0x00, 0x00, 0x11, 0x25, 0x00, 0x05, 0x36


//--------------------- .nv.constant0.triton__0d1d2d3d4d5d6d7de8de --------------------------
	.section	.nv.constant0.triton__0d1d2d3d4d5d6d7de8de,"a",@progbits
	.align	4
.nv.constant0.triton__0d1d2d3d4d5d6d7de8de:
	.zero		416


//--------------------- .text.triton__0d1d2d3d4d5d6d7de8de --------------------------
	.section	.text.triton__0d1d2d3d4d5d6d7de8de,"ax",@progbits
	.sectionflags	@"SHF_BARRIERS=1"
	.sectioninfo	@"SHI_REGISTERS=40"
	.align	128
        .global         triton__0d1d2d3d4d5d6d7de8de
        .type           triton__0d1d2d3d4d5d6d7de8de,@function
        .size           triton__0d1d2d3d4d5d6d7de8de,(.L_x_2 - triton__0d1d2d3d4d5d6d7de8de)
        .other          triton__0d1d2d3d4d5d6d7de8de,@"STO_CUDA_ENTRY STV_DEFAULT"
triton__0d1d2d3d4d5d6d7de8de:
.text.triton__0d1d2d3d4d5d6d7de8de:
[----:B------:R-:W-:-:S02]  /*0000*/  MOV R1, c[0x0][0x28] ;  /* 0x00000a0000017a02 */ /* 0x000fc40000000f00 */
[----:B------:R-:W0:Y:S01]  /*0010*/  S2R R12, SR_TID.X ;  /* 0x00000000000c7919 */ /* 0x000e220000002100 */
[----:B------:R-:W-:Y:S01]  /*0020*/  IMAD.MOV.U32 R17, RZ, RZ, 0x2 ;  /* 0x00000002ff117424 */ /* 0x000fe200078e00ff */
[----:B------:R-:W-:Y:S01]  /*0030*/  CS2R R8, SRZ ;  /* 0x0000000000087805 */ /* 0x000fe2000001ff00 */
[----:B------:R-:W-:Y:S01]  /*0040*/  CS2R R10, SRZ ;  /* 0x00000000000a7805 */ /* 0x000fe2000001ff00 */
[----:B------:R-:W1:Y:S01]  /*0050*/  S2R R0, SR_CTAID.X ;  /* 0x0000000000007919 */ /* 0x000e620000002500 */
[----:B------:R-:W-:Y:S01]  /*0060*/  CS2R R4, SRZ ;  /* 0x0000000000047805 */ /* 0x000fe2000001ff00 */
[----:B------:R-:W-:Y:S01]  /*0070*/  ULDC.64 UR6, c[0x0][0x118] ;  /* 0x0000460000067ab9 */ /* 0x000fe20000000a00 */
[----:B0-----:R-:W-:-:S04]  /*0080*/  LOP3.LUT R2, R12, 0xff, RZ, 0xc0, !PT ;  /* 0x000000ff0c027812 */ /* 0x001fc800078ec0ff */
[----:B------:R-:W-:Y:S02]  /*0090*/  SHF.L.U32 R7, R2, 0x3, RZ ;  /* 0x0000000302077819 */ /* 0x000fe400000006ff */
[C---:B-1----:R-:W-:Y:S02]  /*00a0*/  ISETP.GE.AND P1, PT, R0.reuse, 0x200, PT ;  /* 0x000002000000780c */ /* 0x042fe40003f26270 */
[----:B------:R-:W-:Y:S01]  /*00b0*/  IADD3 R13, R7, 0x800, RZ ;  /* 0x00000800070d7810 */ /* 0x000fe20007ffe0ff */
[C---:B------:R-:W-:Y:S02]  /*00c0*/  IMAD R14, R0.reuse, 0x900, R7 ;  /* 0x00000900000e7824 */ /* 0x040fe400078e0207 */
[----:B------:R-:W-:Y:S01]  /*00d0*/  CS2R R6, SRZ ;  /* 0x0000000000067805 */ /* 0x000fe2000001ff00 */
[----:B------:R-:W-:Y:S01]  /*00e0*/  ISETP.LT.U32.AND P0, PT, R13, 0x900, !P1 ;  /* 0x000009000d00780c */ /* 0x000fe20004f01070 */
[----:B------:R-:W-:Y:S02]  /*00f0*/  IMAD R16, R0, 0x900, R13 ;  /* 0x0000090000107824 */ /* 0x000fe400078e020d */
[----:B------:R-:W-:-:S04]  /*0100*/  IMAD.WIDE R14, R14, R17, c[0x0][0x160] ;  /* 0x000058000e0e7625 */ /* 0x000fc800078e0211 */
[----:B------:R-:W-:Y:S01]  /*0110*/  IMAD.WIDE R16, R16, R17, c[0x0][0x160] ;  /* 0x0000580010107625 */ /* 0x000fe200078e0211 */
[----:B------:R-:W2:Y:S05]  /*0120*/  @!P1 LDG.E.EL.128 R8, [R14.64] ;  /* 0x000000060e089981 */ /* 0x000eaa000c2e1d00 */
[----:B------:R-:W3:Y:S01]  /*0130*/  @P0 LDG.E.EL.128 R4, [R16.64] ;  /* 0x0000000610040981 */ /* 0x000ee2000c2e1d00 */
[----:B------:R-:W-:Y:S02]  /*0140*/  ISETP.GE.AND P2, PT, R12, 0x8, PT ;  /* 0x000000080c00780c */ /* 0x000fe40003f46270 */
[----:B--2---:R-:W-:Y:S02]  /*0150*/  SEL R8, R8, RZ, !P1 ;  /* 0x000000ff08087207 */ /* 0x004fe40004800000 */
[----:B------:R-:W-:-:S02]  /*0160*/  SEL R9, R9, RZ, !P1 ;  /* 0x000000ff09097207 */ /* 0x000fc40004800000 */
[----:B------:R-:W-:Y:S02]  /*0170*/  SEL R10, R10, RZ, !P1 ;  /* 0x000000ff0a0a7207 */ /* 0x000fe40004800000 */
[----:B---3--:R-:W-:Y:S02]  /*0180*/  SEL R13, R4, RZ, P0 ;  /* 0x000000ff040d7207 */ /* 0x008fe40000000000 */
[C---:B------:R-:W-:Y:S02]  /*0190*/  PRMT R4, R8.reuse, 0x7632, R4 ;  /* 0x0000763208047816 */ /* 0x040fe40000000004 */
[C---:B------:R-:W-:Y:S01]  /*01a0*/  PRMT R18, R13.reuse, 0x7632, R18 ;  /* 0x000076320d127816 */ /* 0x040fe20000000012 */
[----:B------:R-:W-:Y:S01]  /*01b0*/  IMAD.U32 R13, R13, 0x10000, RZ ;  /* 0x000100000d0d7824 */ /* 0x000fe200078e00ff */
[----:B------:R-:W-:Y:S02]  /*01c0*/  SHF.L.U32 R8, R8, 0x10, RZ ;  /* 0x0000001008087819 */ /* 0x000fe400000006ff */
[----:B------:R-:W-:Y:S01]  /*01d0*/  SHF.L.U32 R4, R4, 0x10, RZ ;  /* 0x0000001004047819 */ /* 0x000fe200000006ff */
[----:B------:R-:W-:Y:S01]  /*01e0*/  FMUL R13, R13, R13 ;  /* 0x0000000d0d0d7220 */ /* 0x000fe20000400000 */
[----:B------:R-:W-:Y:S01]  /*01f0*/  SEL R5, R5, RZ, P0 ;  /* 0x000000ff05057207 */ /* 0x000fe20000000000 */
[----:B------:R-:W-:Y:S01]  /*0200*/  FMUL R8, R8, R8 ;  /* 0x0000000808087220 */ /* 0x000fe20000400000 */
[----:B------:R-:W-:Y:S01]  /*0210*/  SHF.L.U32 R18, R18, 0x10, RZ ;  /* 0x0000001012127819 */ /* 0x000fe200000006ff */
[----:B------:R-:W-:Y:S01]  /*0220*/  FMUL R4, R4, R4 ;  /* 0x0000000404047220 */ /* 0x000fe20000400000 */
[----:B------:R-:W-:-:S02]  /*0230*/  FSEL R13, R13, -RZ, P0 ;  /* 0x800000ff0d0d7208 */ /* 0x000fc40000000000 */
[----:B------:R-:W-:Y:S01]  /*0240*/  FSEL R8, R8, RZ, !P1 ;  /* 0x000000ff08087208 */ /* 0x000fe20004800000 */
[----:B------:R-:W-:Y:S01]  /*0250*/  FMUL R18, R18, R18 ;  /* 0x0000001212127220 */ /* 0x000fe20000400000 */
[----:B------:R-:W-:Y:S02]  /*0260*/  FSEL R17, R4, RZ, !P1 ;  /* 0x000000ff04117208 */ /* 0x000fe40004800000 */
[----:B------:R-:W-:Y:S01]  /*0270*/  PRMT R4, R9, 0x7632, R4 ;  /* 0x0000763209047816 */ /* 0x000fe20000000004 */
[----:B------:R-:W-:Y:S01]  /*0280*/  FADD R15, R8, R13 ;  /* 0x0000000d080f7221 */ /* 0x000fe20000000000 */
[----:B------:R-:W-:Y:S01]  /*0290*/  SHF.L.U32 R13, R5, 0x10, RZ ;  /* 0x00000010050d7819 */ /* 0x000fe200000006ff */
[----:B------:R-:W-:Y:S01]  /*02a0*/  IMAD.U32 R9, R9, 0x10000, RZ ;  /* 0x0001000009097824 */ /* 0x000fe200078e00ff */
[----:B------:R-:W-:Y:S01]  /*02b0*/  SEL R6, R6, RZ, P0 ;  /* 0x000000ff06067207 */ /* 0x000fe20000000000 */
[----:B------:R-:W-:Y:S01]  /*02c0*/  IMAD.U32 R4, R4, 0x10000, RZ ;  /* 0x0001000004047824 */ /* 0x000fe200078e00ff */
[----:B------:R-:W-:Y:S01]  /*02d0*/  PRMT R8, R5, 0x7632, R8 ;  /* 0x0000763205087816 */ /* 0x000fe20000000008 */
[----:B------:R-:W-:Y:S01]  /*02e0*/  FMUL R14, R13, R13 ;  /* 0x0000000d0d0e7220 */ /* 0x000fe20000400000 */
[----:B------:R-:W-:Y:S01]  /*02f0*/  SHF.L.U32 R5, R10, 0x10, RZ ;  /* 0x000000100a057819 */ /* 0x000fe200000006ff */
[----:B------:R-:W-:Y:S01]  /*0300*/  FMUL R4, R4, R4 ;  /* 0x0000000404047220 */ /* 0x000fe20000400000 */
[----:B------:R-:W-:Y:S01]  /*0310*/  SHF.L.U32 R13, R6, 0x10, RZ ;  /* 0x00000010060d7819 */ /* 0x000fe200000006ff */
[----:B------:R-:W-:Y:S01]  /*0320*/  FMUL R9, R9, R9 ;  /* 0x0000000909097220 */ /* 0x000fe20000400000 */
[----:B------:R-:W-:Y:S01]  /*0330*/  FSEL R18, R18, -RZ, P0 ;  /* 0x800000ff12127208 */ /* 0x000fe20000000000 */
[----:B------:R-:W-:Y:S01]  /*0340*/  FMUL R5, R5, R5 ;  /* 0x0000000505057220 */ /* 0x000fe20000400000 */
[----:B------:R-:W-:Y:S01]  /*0350*/  SHF.L.U32 R8, R8, 0x10, RZ ;  /* 0x0000001008087819 */ /* 0x000fe200000006ff */
[----:B------:R-:W-:Y:S01]  /*0360*/  FMUL R13, R13, R13 ;  /* 0x0000000d0d0d7220 */ /* 0x000fe20000400000 */
[----:B------:R-:W-:Y:S01]  /*0370*/  PRMT R10, R10, 0x7632, R10 ;  /* 0x000076320a0a7816 */ /* 0x000fe2000000000a */
[----:B------:R-:W-:Y:S01]  /*0380*/  FADD R18, R17, R18 ;  /* 0x0000001211127221 */ /* 0x000fe20000000000 */
[----:B------:R-:W-:Y:S01]  /*0390*/  PRMT R6, R6, 0x7632, R6 ;  /* 0x0000763206067816 */ /* 0x000fe20000000006 */
[----:B------:R-:W-:Y:S01]  /*03a0*/  FMUL R8, R8, R8 ;  /* 0x0000000808087220 */ /* 0x000fe20000400000 */
[----:B------:R-:W-:Y:S01]  /*03b0*/  FSEL R17, R4, RZ, !P1 ;  /* 0x000000ff04117208 */ /* 0x000fe20004800000 */
[----:B------:R-:W-:Y:S01]  /*03c0*/  FADD R15, R15, R18 ;  /* 0x000000120f0f7221 */ /* 0x000fe20000000000 */
[----:B------:R-:W-:-:S02]  /*03d0*/  FSEL R9, R9, RZ, !P1 ;  /* 0x000000ff09097208 */ /* 0x000fc40004800000 */
[----:B------:R-:W-:Y:S02]  /*03e0*/  FSEL R14, R14, -RZ, P0 ;  /* 0x800000ff0e0e7208 */ /* 0x000fe40000000000 */
[----:B------:R-:W-:Y:S02]  /*03f0*/  FSEL R4, R5, RZ, !P1 ;  /* 0x000000ff05047208 */ /* 0x000fe40004800000 */
[----:B------:R-:W-:Y:S01]  /*0400*/  FSEL R13, R13, -RZ, P0 ;  /* 0x800000ff0d0d7208 */ /* 0x000fe20000000000 */
[----:B------:R-:W-:Y:S01]  /*0410*/  FADD R14, R9, R14 ;  /* 0x0000000e090e7221 */ /* 0x000fe20000000000 */
[----:B------:R-:W-:Y:S02]  /*0420*/  SEL R7, R7, RZ, P0 ;  /* 0x000000ff07077207 */ /* 0x000fe40000000000 */
[----:B------:R-:W-:Y:S01]  /*0430*/  SEL R11, R11, RZ, !P1 ;  /* 0x000000ff0b0b7207 */ /* 0x000fe20004800000 */
[----:B------:R-:W-:Y:S01]  /*0440*/  FADD R13, R4, R13 ;  /* 0x0000000d040d7221 */ /* 0x000fe20000000000 */
[----:B------:R-:W-:Y:S01]  /*0450*/  SHF.L.U32 R10, R10, 0x10, RZ ;  /* 0x000000100a0a7819 */ /* 0x000fe200000006ff */
[----:B------:R-:W-:Y:S01]  /*0460*/  FADD R15, R14, R15 ;  /* 0x0000000f0e0f7221 */ /* 0x000fe20000000000 */
[----:B------:R-:W-:-:S02]  /*0470*/  SHF.L.U32 R6, R6, 0x10, RZ ;  /* 0x0000001006067819 */ /* 0x000fc400000006ff */
[----:B------:R-:W-:Y:S01]  /*0480*/  FSEL R8, R8, -RZ, P0 ;  /* 0x800000ff08087208 */ /* 0x000fe20000000000 */
[----:B------:R-:W-:Y:S01]  /*0490*/  FMUL R10, R10, R10 ;  /* 0x0000000a0a0a7220 */ /* 0x000fe20000400000 */
[----:B------:R-:W-:Y:S01]  /*04a0*/  SHF.L.U32 R5, R7, 0x10, RZ ;  /* 0x0000001007057819 */ /* 0x000fe200000006ff */
[----:B------:R-:W-:Y:S01]  /*04b0*/  FMUL R6, R6, R6 ;  /* 0x0000000606067220 */ /* 0x000fe20000400000 */
[C---:B------:R-:W-:Y:S01]  /*04c0*/  PRMT R4, R11.reuse, 0x7632, R4 ;  /* 0x000076320b047816 */ /* 0x040fe20000000004 */
[----:B------:R-:W-:Y:S01]  /*04d0*/  IMAD.U32 R11, R11, 0x10000, RZ ;  /* 0x000100000b0b7824 */ /* 0x000fe200078e00ff */
[----:B------:R-:W-:Y:S01]  /*04e0*/  PRMT R7, R7, 0x7632, R7 ;  /* 0x0000763207077816 */ /* 0x000fe20000000007 */
[----:B------:R-:W-:Y:S01]  /*04f0*/  FADD R8, R17, R8 ;  /* 0x0000000811087221 */ /* 0x000fe20000000000 */
[----:B------:R-:W-:Y:S01]  /*0500*/  FMUL R5, R5, R5 ;  /* 0x0000000505057220 */ /* 0x000fe20000400000 */
[----:B------:R-:W-:Y:S01]  /*0510*/  IMAD.U32 R4, R4, 0x10000, RZ ;  /* 0x0001000004047824 */ /* 0x000fe200078e00ff */
[----:B------:R-:W-:Y:S01]  /*0520*/  SHF.L.U32 R7, R7, 0x10, RZ ;  /* 0x0000001007077819 */ /* 0x000fe200000006ff */
[----:B------:R-:W-:Y:S01]  /*0530*/  FMUL R11, R11, R11 ;  /* 0x0000000b0b0b7220 */ /* 0x000fe20000400000 */
[----:B------:R-:W-:Y:S01]  /*0540*/  FSEL R9, R10, RZ, !P1 ;  /* 0x000000ff0a097208 */ /* 0x000fe20004800000 */
[----:B------:R-:W-:Y:S01]  /*0550*/  FADD R8, R8, R15 ;  /* 0x0000000f08087221 */ /* 0x000fe20000000000 */
[----:B------:R-:W-:Y:S01]  /*0560*/  FSEL R6, R6, -RZ, P0 ;  /* 0x800000ff06067208 */ /* 0x000fe20000000000 */
[----:B------:R-:W-:Y:S01]  /*0570*/  FMUL R4, R4, R4 ;  /* 0x0000000404047220 */ /* 0x000fe20000400000 */
[----:B------:R-:W-:Y:S01]  /*0580*/  FMUL R7, R7, R7 ;  /* 0x0000000707077220 */ /* 0x000fe20000400000 */
[----:B------:R-:W-:Y:S01]  /*0590*/  FSEL R10, R11, RZ, !P1 ;  /* 0x000000ff0b0a7208 */ /* 0x000fe20004800000 */
[----:B------:R-:W-:Y:S01]  /*05a0*/  FADD R13, R13, R8 ;  /* 0x000000080d0d7221 */ /* 0x000fe20000000000 */
[----:B------:R-:W-:Y:S01]  /*05b0*/  FSEL R5, R5, -RZ, P0 ;  /* 0x800000ff05057208 */ /* 0x000fe20000000000 */
[----:B------:R-:W-:Y:S01]  /*05c0*/  FADD R6, R9, R6 ;  /* 0x0000000609067221 */ /* 0x000fe20000000000 */
[----:B------:R-:W-:-:S02]  /*05d0*/  FSEL R4, R4, RZ, !P1 ;  /* 0x000000ff04047208 */ /* 0x000fc40004800000 */
[----:B------:R-:W-:Y:S01]  /*05e0*/  FSEL R7, R7, -RZ, P0 ;  /* 0x800000ff07077208 */ /* 0x000fe20000000000 */
[----:B------:R-:W-:Y:S01]  /*05f0*/  FADD R5, R10, R5 ;  /* 0x000000050a057221 */ /* 0x000fe20000000000 */
[----:B------:R-:W-:Y:S01]  /*0600*/  FADD R6, R6, R13 ;  /* 0x0000000d06067221 */ /* 0x000fe20000000000 */
[----:B------:R-:W-:Y:S02]  /*0610*/  LOP3.LUT P0, RZ, R12, 0x1f, RZ, 0xc0, !PT ;  /* 0x0000001f0cff7812 */ /* 0x000fe4000780c0ff */
[----:B------:R-:W-:Y:S01]  /*0620*/  FADD R7, R4, R7 ;  /* 0x0000000704077221 */ /* 0x000fe20000000000 */
[----:B------:R-:W-:Y:S01]  /*0630*/  FADD R6, R5, R6 ;  /* 0x0000000605067221 */ /* 0x000fe20000000000 */
[----:B------:R-:W-:-:S03]  /*0640*/  SHF.R.U32.HI R10, RZ, 0x3, R12 ;  /* 0x00000003ff0a7819 */ /* 0x000fc6000001160c */
[----:B------:R-:W-:Y:S01]  /*0650*/  FADD R6, R7, R6 ;  /* 0x0000000607067221 */ /* 0x000fe20000000000 */
[----:B------:R-:W-:-:S04]  /*0660*/  LOP3.LUT R10, R10, 0x1c, RZ, 0xc0, !PT ;  /* 0x0000001c0a0a7812 */ /* 0x000fc800078ec0ff */
[----:B------:R-:W0:Y:S02]  /*0670*/  SHFL.BFLY PT, R5, R6, 0x10, 0x1f ;  /* 0x0e001f0006057f89 */ /* 0x000e2400000e0000 */
[----:B0-----:R-:W-:-:S05]  /*0680*/  FADD R5, R6, R5 ;  /* 0x0000000506057221 */ /* 0x001fca0000000000 */
[----:B------:R-:W0:Y:S02]  /*0690*/  SHFL.BFLY PT, R4, R5, 0x8, 0x1f ;  /* 0x0d001f0005047f89 */ /* 0x000e2400000e0000 */
[----:B0-----:R-:W-:-:S05]  /*06a0*/  FADD R4, R5, R4 ;  /* 0x0000000405047221 */ /* 0x001fca0000000000 */
[----:B------:R-:W0:Y:S02]  /*06b0*/  SHFL.BFLY PT, R7, R4, 0x4, 0x1f ;  /* 0x0c801f0004077f89 */ /* 0x000e2400000e0000 */
[----:B0-----:R-:W-:-:S05]  /*06c0*/  FADD R7, R4, R7 ;  /* 0x0000000704077221 */ /* 0x001fca0000000000 */
[----:B------:R-:W0:Y:S02]  /*06d0*/  SHFL.BFLY PT, R8, R7, 0x2, 0x1f ;  /* 0x0c401f0007087f89 */ /* 0x000e2400000e0000 */
[----:B0-----:R-:W-:-:S05]  /*06e0*/  FADD R8, R7, R8 ;  /* 0x0000000807087221 */ /* 0x001fca0000000000 */
[----:B------:R-:W0:Y:S02]  /*06f0*/  SHFL.BFLY PT, R9, R8, 0x1, 0x1f ;  /* 0x0c201f0008097f89 */ /* 0x000e2400000e0000 */
[----:B0-----:R-:W-:Y:S01]  /*0700*/  FADD R9, R8, R9 ;  /* 0x0000000908097221 */ /* 0x001fe20000000000 */
[----:B------:R-:W-:-:S04]  /*0710*/  MOV R8, RZ ;  /* 0x000000ff00087202 */ /* 0x000fc80000000f00 */
[----:B------:R-:W-:Y:S04]  /*0720*/  @!P0 STS [R10], R9 ;  /* 0x000000090a008388 */ /* 0x000fe80000000800 */
[----:B------:R-:W-:Y:S06]  /*0730*/  BAR.SYNC 0x0 ;  /* 0x0000000000007b1d */ /* 0x000fec0000000000 */
[----:B------:R-:W0:Y:S01]  /*0740*/  @!P2 LDS R3, [R12.X4] ;  /* 0x000000000c03a984 */ /* 0x000e220000004800 */
[----:B------:R-:W-:-:S04]  /*0750*/  LOP3.LUT P0, RZ, R12, 0x7, RZ, 0xc0, !PT ;  /* 0x000000070cff7812 */ /* 0x000fc8000780c0ff */
[----:B------:R-:W-:Y:S01]  /*0760*/  ISETP.LT.AND P0, PT, R12, 0x8, !P0 ;  /* 0x000000080c00780c */ /* 0x000fe20004701270 */
[----:B0-----:R-:W0:Y:S02]  /*0770*/  SHFL.BFLY PT, R4, R3, 0x4, 0x1f ;  /* 0x0c801f0003047f89 */ /* 0x001e2400000e0000 */
[----:B0-----:R-:W-:-:S05]  /*0780*/  FADD R6, R3, R4 ;  /* 0x0000000403067221 */ /* 0x001fca0000000000 */
[----:B------:R-:W0:Y:S02]  /*0790*/  SHFL.BFLY PT, R5, R6, 0x2, 0x1f ;  /* 0x0c401f0006057f89 */ /* 0x000e2400000e0000 */
[----:B0-----:R-:W-:Y:S01]  /*07a0*/  FADD R7, R6, R5 ;  /* 0x0000000506077221 */ /* 0x001fe20000000000 */
[----:B------:R-:W-:-:S04]  /*07b0*/  IMAD.MOV.U32 R5, RZ, RZ, 0x4 ;  /* 0x00000004ff057424 */ /* 0x000fc800078e00ff */
[----:B------:R-:W0:Y:S02]  /*07c0*/  SHFL.BFLY PT, R4, R7, 0x1, 0x1f ;  /* 0x0c201f0007047f89 */ /* 0x000e2400000e0000 */
[----:B0-----:R-:W-:Y:S01]  /*07d0*/  FADD R9, R7, R4 ;  /* 0x0000000407097221 */ /* 0x001fe20000000000 */
[----:B------:R-:W-:-:S04]  /*07e0*/  IMAD.WIDE R4, R0, R5, c[0x0][0x178] ;  /* 0x00005e0000047625 */ /* 0x000fc800078e0205 */
[----:B------:R-:W-:Y:S04]  /*07f0*/  @P0 STS [R12.X4], R9 ;  /* 0x000000090c000388 */ /* 0x000fe80000004800 */
[----:B------:R-:W-:Y:S06]  /*0800*/  BAR.SYNC 0x0 ;  /* 0x0000000000007b1d */ /* 0x000fec0000000000 */
[----:B------:R-:W2:Y:S01]  /*0810*/  @!P1 LDG.E.EL R8, [R4.64] ;  /* 0x0000000604089981 */ /* 0x000ea2000c2e1900 */
[----:B------:R-:W-:Y:S01]  /*0820*/  MOV R7, 0x39e38e39 ;  /* 0x39e38e3900077802 */ /* 0x000fe20000000f00 */
[----:B------:R-:W-:-:S02]  /*0830*/  UPLOP3.LUT UP0, UPT, UPT, UPT, UPT, 0x80, 0x0 ;  /* 0x000000000000789c */ /* 0x000fc40003f0f070 */
[----:B------:R-:W0:Y:S01]  /*0840*/  LDS R6, [RZ] ;  /* 0x00000000ff067984 */ /* 0x000e220000000800 */
[----:B------:R-:W-:Y:S01]  /*0850*/  UMOV UR4, URZ ;  /* 0x0000003f00047c82 */ /* 0x000fe20008000000 */
[----:B0-----:R-:W-:-:S04]  /*0860*/  FFMA R6, R6, R7, 9.9999997473787516356e-06 ;  /* 0x3727c5ac06067423 */ /* 0x001fc80000000007 */
[----:B------:R0:W1:Y:S01]  /*0870*/  MUFU.RSQ R28, R6 ;  /* 0x00000006001c7308 */ /* 0x0000620000001400 */
[----:B--2---:R-:W-:-:S07]  /*0880*/  FFMA R3, R8, R7, 9.9999997473787516356e-06 ;  /* 0x3727c5ac08037423 */ /* 0x004fce0000000007 */
[----:B01----:R-:W2:Y:S02]  /*0890*/  MUFU.RSQ R3, R3 ;  /* 0x0000000300037308 */ /* 0x003ea40000001400 */
.L_x_0:
[----:B------:R-:W-:Y:S01]  /*08a0*/  IMAD.SHL.U32 R32, R2, 0x8, RZ ;  /* 0x0000000802207824 */ /* 0x000fe200078e00ff */
[----:B------:R-:W-:Y:S01]  /*08b0*/  MOV R36, 0x2 ;  /* 0x0000000200247802 */ /* 0x000fe20000000f00 */
[----:B0-----:R-:W-:Y:S01]  /*08c0*/  CS2R R4, SRZ ;  /* 0x0000000000047805 */ /* 0x001fe2000001ff00 */
[----:B------:R-:W-:Y:S01]  /*08d0*/  CS2R R6, SRZ ;  /* 0x0000000000067805 */ /* 0x000fe2000001ff00 */
[----:B------:R-:W-:Y:S01]  /*08e0*/  MOV R29, 0x4 ;  /* 0x00000004001d7802 */ /* 0x000fe20000000f00 */
[----:B------:R-:W-:Y:S01]  /*08f0*/  CS2R R24, SRZ ;  /* 0x0000000000187805 */ /* 0x000fe2000001ff00 */
[----:B------:R-:W-:-:S04]  /*0900*/  LOP3.LUT R32, R32, UR4, RZ, 0xfc, !PT ;  /* 0x0000000420207c12 */ /* 0x000fc8000f8efcff */
[----:B------:R-:W-:Y:S01]  /*0910*/  ISETP.GE.U32.AND P0, PT, R32, 0x900, PT ;  /* 0x000009002000780c */ /* 0x000fe20003f06070 */
[----:B------:R-:W-:-:S03]  /*0920*/  IMAD R37, R0, 0x900, R32 ;  /* 0x0000090000257824 */ /* 0x000fc600078e0220 */
[----:B------:R-:W-:Y:S01]  /*0930*/  ISETP.LT.AND P2, PT, R0, 0x200, !P0 ;  /* 0x000002000000780c */ /* 0x000fe20004741270 */
[----:B------:R-:W-:Y:S01]  /*0940*/  IMAD.WIDE R8, R37, R36, c[0x0][0x170] ;  /* 0x00005c0025087625 */ /* 0x000fe200078e0224 */
[----:B------:R-:W-:Y:S01]  /*0950*/  CS2R R20, SRZ ;  /* 0x0000000000147805 */ /* 0x000fe2000001ff00 */
[----:B------:R-:W-:Y:S02]  /*0960*/  CS2R R22, SRZ ;  /* 0x0000000000167805 */ /* 0x000fe4000001ff00 */
[----:B------:R-:W-:Y:S01]  /*0970*/  IMAD.WIDE.U32 R34, R32, R29, c[0x0][0x180] ;  /* 0x0000600020227625 */ /* 0x000fe200078e001d */
[----:B------:R-:W-:-:S03]  /*0980*/  CS2R R26, SRZ ;  /* 0x00000000001a7805 */ /* 0x000fc6000001ff00 */
[----:B------:R-:W-:Y:S01]  /*0990*/  IMAD.WIDE R14, R37, R29, c[0x0][0x188] ;  /* 0x00006200250e7625 */ /* 0x000fe200078e021d */
[----:B------:R-:W3:Y:S04]  /*09a0*/  @!P0 LDG.E.EL.128 R20, [R34.64] ;  /* 0x0000000622148981 */ /* 0x000ee8000c2e1d00 */
[----:B------:R0:W4:Y:S04]  /*09b0*/  @P2 LDG.E.EF.128 R4, [R8.64] ;  /* 0x0000000608042981 */ /* 0x000128000c0e1d00 */
[----:B------:R1:W5:Y:S01]  /*09c0*/  @P2 LDG.E.EF.128 R24, [R14.64] ;  /* 0x000000060e182981 */ /* 0x000362000c0e1d00 */
[----:B------:R-:W-:Y:S01]  /*09d0*/  CS2R R12, SRZ ;  /* 0x00000000000c7805 */ /* 0x000fe2000001ff00 */
[----:B-1----:R-:W-:-:S06]  /*09e0*/  CS2R R14, SRZ ;  /* 0x00000000000e7805 */ /* 0x002fcc000001ff00 */
[----:B--2---:R-:W2:Y:S01]  /*09f0*/  @!P0 LDG.E.EL.128 R12, [R34.64+0x10] ;  /* 0x00001006220c8981 */ /* 0x004ea2000c2e1d00 */
[----:B0-----:R-:W-:Y:S01]  /*0a00*/  CS2R R8, SRZ ;  /* 0x0000000000087805 */ /* 0x001fe2000001ff00 */
[----:B------:R-:W-:Y:S01]  /*0a10*/  CS2R R10, SRZ ;  /* 0x00000000000a7805 */ /* 0x000fe2000001ff00 */
[----:B------:R-:W-:-:S05]  /*0a20*/  IMAD.WIDE R36, R37, R36, c[0x0][0x160] ;  /* 0x0000580025247625 */ /* 0x000fca00078e0224 */
[----:B------:R0:W2:Y:S01]  /*0a30*/  @P2 LDG.E.EF.128 R8, [R36.64] ;  /* 0x0000000624082981 */ /* 0x0000a2000c0e1d00 */
[----:B---3--:R-:W-:Y:S02]  /*0a40*/  SEL R17, R20, RZ, !P0 ;  /* 0x000000ff14117207 */ /* 0x008fe40004000000 */
[----:B----4-:R-:W-:-:S03]  /*0a50*/  SEL R33, R4, RZ, P2 ;  /* 0x000000ff04217207 */ /* 0x010fc60001000000 */
[----:B------:R-:W-:Y:S02]  /*0a60*/  FADD R17, R17, 1 ;  /* 0x3f80000011117421 */ /* 0x000fe40000000000 */
[----:B------:R-:W-:Y:S01]  /*0a70*/  IMAD.U32 R4, R33, 0x10000, RZ ;  /* 0x0001000021047824 */ /* 0x000fe200078e00ff */
[----:B-----5:R-:W-:-:S03]  /*0a80*/  SEL R19, R24, RZ, P2 ;  /* 0x000000ff18137207 */ /* 0x020fc60001000000 */
[----:B------:R-:W-:-:S04]  /*0a90*/  FMUL R4, R3, R4 ;  /* 0x0000000403047220 */ /* 0x000fc80000400000 */
[----:B------:R-:W-:Y:S01]  /*0aa0*/  FFMA R4, R4, R17, R19 ;  /* 0x0000001104047223 */ /* 0x000fe20000000013 */
[----:B------:R-:W-:Y:S01]  /*0ab0*/  LOP3.LUT R17, R32, 0x4, RZ, 0xfc, !PT ;  /* 0x0000000420117812 */ /* 0x000fe200078efcff */
[----:B------:R-:W-:-:S04]  /*0ac0*/  CS2R R18, SRZ ;  /* 0x0000000000127805 */ /* 0x000fc8000001ff00 */
[----:B------:R-:W-:Y:S02]  /*0ad0*/  IMAD R30, R0, 0x900, R17 ;  /* 0x00000900001e7824 */ /* 0x000fe400078e0211 */
[----:B------:R-:W-:Y:S02]  /*0ae0*/  CS2R R16, SRZ ;  /* 0x0000000000107805 */ /* 0x000fe4000001ff00 */
[----:B------:R-:W-:Y:S01]  /*0af0*/  IMAD.WIDE R30, R30, R29, c[0x0][0x188] ;  /* 0x000062001e1e7625 */ /* 0x000fe200078e021d */
[----:B------:R-:W-:Y:S02]  /*0b00*/  SEL R5, R5, RZ, P2 ;  /* 0x000000ff05057207 */ /* 0x000fe40001000000 */
[----:B------:R-:W-:Y:S02]  /*0b10*/  PRMT R33, R33, 0x7632, R33 ;  /* 0x0000763221217816 */ /* 0x000fe40000000021 */
[----:B------:R1:W3:Y:S01]  /*0b20*/  @P2 LDG.E.EF.128 R16, [R30.64] ;  /* 0x000000061e102981 */ /* 0x0002e2000c0e1d00 */
[----:B------:R-:W-:-:S02]  /*0b30*/  SHF.L.U32 R20, R5, 0x10, RZ ;  /* 0x0000001005147819 */ /* 0x000fc400000006ff */
[----:B------:R-:W-:Y:S02]  /*0b40*/  SEL R21, R21, RZ, !P0 ;  /* 0x000000ff15157207 */ /* 0x000fe40004000000 */
[----:B------:R-:W-:Y:S02]  /*0b50*/  SEL R25, R25, RZ, P2 ;  /* 0x000000ff19197207 */ /* 0x000fe40001000000 */
[----:B-1----:R-:W-:Y:S02]  /*0b60*/  SEL R30, R22, RZ, !P0 ;  /* 0x000000ff161e7207 */ /* 0x002fe40004000000 */
[----:B------:R-:W-:Y:S01]  /*0b70*/  SHF.L.U32 R22, R33, 0x10, RZ ;  /* 0x0000001021167819 */ /* 0x000fe200000006ff */
[----:B------:R-:W-:Y:S01]  /*0b80*/  FMUL R31, R3, R20 ;  /* 0x00000014031f7220 */ /* 0x000fe20000400000 */
[----:B------:R-:W-:Y:S01]  /*0b90*/  SEL R26, R26, RZ, P2 ;  /* 0x000000ff1a1a7207 */ /* 0x000fe20001000000 */
[----:B------:R-:W-:Y:S01]  /*0ba0*/  FADD R24, R21, 1 ;  /* 0x3f80000015187421 */ /* 0x000fe20000000000 */
[----:B------:R-:W-:Y:S01]  /*0bb0*/  PRMT R20, R5, 0x7632, R20 ;  /* 0x0000763205147816 */ /* 0x000fe20000000014 */
[----:B------:R-:W-:Y:S01]  /*0bc0*/  FMUL R22, R3, R22 ;  /* 0x0000001603167220 */ /* 0x000fe20000400000 */
[----:B------:R-:W-:Y:S01]  /*0bd0*/  SEL R23, R23, RZ, !P0 ;  /* 0x000000ff17177207 */ /* 0x000fe20004000000 */
[----:B------:R-:W-:-:S02]  /*0be0*/  FADD R21, R30, 1 ;  /* 0x3f8000001e157421 */ /* 0x000fc40000000000 */
[----:B------:R-:W-:Y:S01]  /*0bf0*/  FFMA R5, R22, R24, R25 ;  /* 0x0000001816057223 */ /* 0x000fe20000000019 */
[----:B------:R-:W-:Y:S01]  /*0c00*/  IMAD.U32 R30, R20, 0x10000, RZ ;  /* 0x00010000141e7824 */ /* 0x000fe200078e00ff */
[----:B------:R-:W-:Y:S01]  /*0c10*/  FFMA R31, R31, R21, R26 ;  /* 0x000000151f1f7223 */ /* 0x000fe2000000001a */
[----:B------:R-:W-:Y:S01]  /*0c20*/  FADD R24, R23, 1 ;  /* 0x3f80000017187421 */ /* 0x000fe20000000000 */
[----:B------:R-:W-:Y:S01]  /*0c30*/  CS2R R20, SRZ ;  /* 0x0000000000147805 */ /* 0x000fe2000001ff00 */
[----:B------:R-:W-:Y:S01]  /*0c40*/  CS2R R22, SRZ ;  /* 0x0000000000167805 */ /* 0x000fe2000001ff00 */
[----:B------:R-:W-:Y:S01]  /*0c50*/  IMAD.WIDE.U32 R32, R32, R29, c[0x0][0x168] ;  /* 0x00005a0020207625 */ /* 0x000fe200078e001d */
[----:B------:R-:W-:-:S04]  /*0c60*/  SEL R27, R27, RZ, P2 ;  /* 0x000000ff1b1b7207 */ /* 0x000fc80001000000 */
[----:B------:R1:W4:Y:S01]  /*0c70*/  @!P0 LDG.E.EL.128 R20, [R32.64] ;  /* 0x0000000620148981 */ /* 0x000322000c2e1d00 */
[----:B------:R-:W-:-:S04]  /*0c80*/  FMUL R30, R3, R30 ;  /* 0x0000001e031e7220 */ /* 0x000fc80000400000 */
[----:B------:R-:W-:Y:S02]  /*0c90*/  FFMA R30, R30, R24, R27 ;  /* 0x000000181e1e7223 */ /* 0x000fe4000000001b */
[----:B------:R-:W-:Y:S01]  /*0ca0*/  CS2R R24, SRZ ;  /* 0x0000000000187805 */ /* 0x000fe2000001ff00 */
[----:B------:R-:W-:-:S06]  /*0cb0*/  CS2R R26, SRZ ;  /* 0x00000000001a7805 */ /* 0x000fcc000001ff00 */
[----:B------:R1:W5:Y:S01]  /*0cc0*/  @!P0 LDG.E.EL.128 R24, [R32.64+0x10] ;  /* 0x0000100620188981 */ /* 0x000362000c2e1d00 */
[----:B------:R-:W-:Y:S02]  /*0cd0*/  SEL R6, R6, RZ, P2 ;  /* 0x000000ff06067207 */ /* 0x000fe40001000000 */
[----:B--2---:R-:W-:Y:S02]  /*0ce0*/  SEL R12, R12, RZ, !P0 ;  /* 0x000000ff0c0c7207 */ /* 0x004fe40004000000 */
[----:B0-----:R-:W-:Y:S02]  /*0cf0*/  SHF.L.U32 R36, R6, 0x10, RZ ;  /* 0x0000001006247819 */ /* 0x001fe400000006ff */
[----:B------:R-:W-:Y:S01]  /*0d00*/  SEL R7, R7, RZ, P2 ;  /* 0x000000ff07077207 */ /* 0x000fe20001000000 */
[----:B------:R-:W-:Y:S01]  /*0d10*/  FADD R34, R12, 1 ;  /* 0x3f8000000c227421 */ /* 0x000fe20000000000 */
[----:B-1----:R-:W-:Y:S02]  /*0d20*/  SEL R32, R13, RZ, !P0 ;  /* 0x000000ff0d207207 */ /* 0x002fe40004000000 */
[----:B------:R-:W-:Y:S01]  /*0d30*/  PRMT R13, R6, 0x7632, R13 ;  /* 0x00007632060d7816 */ /* 0x000fe2000000000d */
[----:B------:R-:W-:-:S02]  /*0d40*/  FMUL R35, R3, R36 ;  /* 0x0000002403237220 */ /* 0x000fc40000400000 */
[----:B------:R-:W-:Y:S02]  /*0d50*/  FADD R6, R32, 1 ;  /* 0x3f80000020067421 */ /* 0x000fe40000000000 */
[----:B------:R-:W-:Y:S01]  /*0d60*/  IMAD.U32 R32, R13, 0x10000, RZ ;  /* 0x000100000d207824 */ /* 0x000fe200078e00ff */
[----:B------:R-:W-:Y:S02]  /*0d70*/  SEL R15, R15, RZ, !P0 ;  /* 0x000000ff0f0f7207 */ /* 0x000fe40004000000 */
[----:B------:R-:W-:Y:S01]  /*0d80*/  SEL R14, R14, RZ, !P0 ;  /* 0x000000ff0e0e7207 */ /* 0x000fe20004000000 */
[----:B------:R-:W-:Y:S01]  /*0d90*/  FMUL R32, R3, R32 ;  /* 0x0000002003207220 */ /* 0x000fe20000400000 */
[----:B------:R-:W-:Y:S01]  /*0da0*/  SEL R8, R8, RZ, P2 ;  /* 0x000000ff08087207 */ /* 0x000fe20001000000 */
[----:B------:R-:W-:Y:S01]  /*0db0*/  FADD R15, R15, 1 ;  /* 0x3f8000000f0f7421 */ /* 0x000fe20000000000 */
[----:B------:R-:W-:Y:S01]  /*0dc0*/  SEL R9, R9, RZ, P2 ;  /* 0x000000ff09097207 */ /* 0x000fe20001000000 */
[----:B------:R-:W-:Y:S01]  /*0dd0*/  FADD R14, R14, 1 ;  /* 0x3f8000000e0e7421 */ /* 0x000fe20000000000 */
[----:B------:R-:W-:-:S02]  /*0de0*/  SEL R10, R10, RZ, P2 ;  /* 0x000000ff0a0a7207 */ /* 0x000fc40001000000 */
[----:B------:R-:W-:Y:S01]  /*0df0*/  SEL R11, R11, RZ, P2 ;  /* 0x000000ff0b0b7207 */ /* 0x000fe20001000000 */
[----:B------:R-:W-:Y:S06]  /*0e00*/  BAR.SYNC 0x0 ;  /* 0x0000000000007b1d */ /* 0x000fec0000000000 */
[----:B---3--:R-:W-:Y:S02]  /*0e10*/  SEL R12, R16, RZ, P2 ;  /* 0x000000ff100c7207 */ /* 0x008fe40001000000 */
[----:B------:R-:W-:Y:S02]  /*0e20*/  PRMT R16, R7, 0x7632, R16 ;  /* 0x0000763207107816 */ /* 0x000fe40000000010 */
[----:B------:R-:W-:Y:S01]  /*0e30*/  SEL R17, R17, RZ, P2 ;  /* 0x000000ff11117207 */ /* 0x000fe20001000000 */
[----:B------:R-:W-:Y:S01]  /*0e40*/  FFMA R12, R35, R34, R12 ;  /* 0x00000022230c7223 */ /* 0x000fe2000000000c */
[----:B------:R-:W-:-:S02]  /*0e50*/  SHF.L.U32 R16, R16, 0x10, RZ ;  /* 0x0000001010107819 */ /* 0x000fc400000006ff */
[----:B------:R-:W-:Y:S02]  /*0e60*/  SHF.L.U32 R34, R7, 0x10, RZ ;  /* 0x0000001007227819 */ /* 0x000fe400000006ff */
[----:B------:R-:W-:Y:S01]  /*0e70*/  SEL R19, R19, RZ, P2 ;  /* 0x000000ff13137207 */ /* 0x000fe20001000000 */
[C---:B------:R-:W-:Y:S01]  /*0e80*/  FMUL R16, R3.reuse, R16 ;  /* 0x0000001003107220 */ /* 0x040fe20000400000 */
[----:B------:R-:W-:Y:S01]  /*0e90*/  SEL R18, R18, RZ, P2 ;  /* 0x000000ff12127207 */ /* 0x000fe20001000000 */
[----:B------:R-:W-:Y:S01]  /*0ea0*/  FMUL R7, R3, R34 ;  /* 0x0000002203077220 */ /* 0x000fe20000400000 */
[----:B------:R-:W-:Y:S01]  /*0eb0*/  FFMA R13, R32, R6, R17 ;  /* 0x00000006200d7223 */ /* 0x000fe20000000011 */
[----:B------:R-:W-:Y:S01]  /*0ec0*/  PRMT R6, R8, 0x7632, R6 ;  /* 0x0000763208067816 */ /* 0x000fe20000000006 */
[----:B------:R-:W-:Y:S01]  /*0ed0*/  FFMA R15, R16, R15, R19 ;  /* 0x0000000f100f7223 */ /* 0x000fe20000000013 */
[----:B------:R-:W-:Y:S01]  /*0ee0*/  FFMA R14, R7, R14, R18 ;  /* 0x0000000e070e7223 */ /* 0x000fe20000000012 */
[----:B------:R-:W-:-:S02]  /*0ef0*/  PRMT R17, R9, 0x7632, R17 ;  /* 0x0000763209117816 */ /* 0x000fc40000000011 */
[----:B------:R-:W-:Y:S02]  /*0f00*/  SHF.L.U32 R19, R6, 0x10, RZ ;  /* 0x0000001006137819 */ /* 0x000fe400000006ff */
[----:B------:R-:W-:Y:S02]  /*0f10*/  SHF.L.U32 R17, R17, 0x10, RZ ;  /* 0x0000001011117819 */ /* 0x000fe400000006ff */
[----:B----4-:R-:W-:Y:S02]  /*0f20*/  SEL R16, R21, RZ, !P0 ;  /* 0x000000ff15107207 */ /* 0x010fe40004000000 */
[----:B------:R-:W-:Y:S02]  /*0f30*/  SEL R7, R20, RZ, !P0 ;  /* 0x000000ff14077207 */ /* 0x000fe40004000000 */
[----:B------:R-:W-:Y:S01]  /*0f40*/  SHF.L.U32 R21, R9, 0x10, RZ ;  /* 0x0000001009157819 */ /* 0x000fe200000006ff */
[----:B------:R-:W-:Y:S01]  /*0f50*/  IMAD.U32 R9, R8, 0x10000, RZ ;  /* 0x0001000008097824 */ /* 0x000fe200078e00ff */
[----:B------:R-:W-:Y:S01]  /*0f60*/  SEL R23, R23, RZ, !P0 ;  /* 0x000000ff17177207 */ /* 0x000fe20004000000 */
[----:B------:R-:W-:Y:S01]  /*0f70*/  FADD R7, R7, 1 ;  /* 0x3f80000007077421 */ /* 0x000fe20000000000 */
[----:B------:R-:W-:Y:S01]  /*0f80*/  FADD R16, R16, 1 ;  /* 0x3f80000010107421 */ /* 0x000fe20000000000 */
[C---:B------:R-:W-:Y:S01]  /*0f90*/  FMUL R9, R28.reuse, R9 ;  /* 0x000000091c097220 */ /* 0x040fe20000400000 */
[C---:B------:R-:W-:Y:S01]  /*0fa0*/  FMUL R8, R28.reuse, R19 ;  /* 0x000000131c087220 */ /* 0x040fe20000400000 */
[----:B------:R-:W-:Y:S01]  /*0fb0*/  FADD R23, R23, 1 ;  /* 0x3f80000017177421 */ /* 0x000fe20000000000 */
[----:B------:R-:W-:Y:S01]  /*0fc0*/  FMUL R17, R28, R17 ;  /* 0x000000111c117220 */ /* 0x000fe20000400000 */
[----:B------:R-:W-:Y:S01]  /*0fd0*/  FFMA R4, R9, R7, R4 ;  /* 0x0000000709047223 */ /* 0x000fe20000000004 */
[----:B------:R-:W-:Y:S01]  /*0fe0*/  FFMA R5, R8, R16, R5 ;  /* 0x0000001008057223 */ /* 0x000fe20000000005 */
[----:B------:R-:W-:-:S02]  /*0ff0*/  PRMT R9, R11, 0x7632, R9 ;  /* 0x000076320b097816 */ /* 0x000fc40000000009 */
[----:B------:R-:W-:Y:S01]  /*1000*/  PRMT R8, R10, 0x7632, R8 ;  /* 0x000076320a087816 */ /* 0x000fe20000000008 */
[----:B------:R-:W-:Y:S01]  /*1010*/  FMUL R6, R28, R21 ;  /* 0x000000151c067220 */ /* 0x000fe20000400000 */
[----:B------:R-:W-:Y:S01]  /*1020*/  FFMA R7, R17, R23, R30 ;  /* 0x0000001711077223 */ /* 0x000fe2000000001e */
[----:B------:R-:W-:Y:S01]  /*1030*/  SEL R18, R22, RZ, !P0 ;  /* 0x000000ff16127207 */ /* 0x000fe20004000000 */
[----:B------:R-:W-:Y:S01]  /*1040*/  IMAD.U32 R11, R11, 0x10000, RZ ;  /* 0x000100000b0b7824 */ /* 0x000fe200078e00ff */
[----:B-----5:R-:W-:Y:S01]  /*1050*/  SEL R24, R24, RZ, !P0 ;  /* 0x000000ff18187207 */ /* 0x020fe20004000000 */
[----:B------:R-:W-:Y:S01]  /*1060*/  IMAD.U32 R19, R8, 0x10000, RZ ;  /* 0x0001000008137824 */ /* 0x000fe200078e00ff */
[----:B------:R-:W-:Y:S02]  /*1070*/  SEL R25, R25, RZ, !P0 ;  /* 0x000000ff19197207 */ /* 0x000fe40004000000 */
[----:B------:R-:W-:Y:S02]  /*1080*/  SEL R26, R26, RZ, !P0 ;  /* 0x000000ff1a1a7207 */ /* 0x000fe40004000000 */
[----:B------:R-:W-:-:S02]  /*1090*/  SEL R27, R27, RZ, !P0 ;  /* 0x000000ff1b1b7207 */ /* 0x000fc40004000000 */
[----:B------:R-:W-:Y:S02]  /*10a0*/  SHF.L.U32 R17, R10, 0x10, RZ ;  /* 0x000000100a117819 */ /* 0x000fe400000006ff */
[----:B------:R-:W-:Y:S01]  /*10b0*/  SHF.L.U32 R21, R9, 0x10, RZ ;  /* 0x0000001009157819 */ /* 0x000fe200000006ff */
[----:B------:R-:W-:Y:S01]  /*10c0*/  FADD R18, R18, 1 ;  /* 0x3f80000012127421 */ /* 0x000fe20000000000 */
[----:B------:R-:W-:Y:S01]  /*10d0*/  FADD R24, R24, 1 ;  /* 0x3f80000018187421 */ /* 0x000fe20000000000 */
[----:B------:R-:W-:Y:S01]  /*10e0*/  FADD R25, R25, 1 ;  /* 0x3f80000019197421 */ /* 0x000fe20000000000 */
[----:B------:R-:W-:Y:S01]  /*10f0*/  FADD R26, R26, 1 ;  /* 0x3f8000001a1a7421 */ /* 0x000fe20000000000 */
[----:B------:R-:W-:Y:S01]  /*1100*/  FADD R27, R27, 1 ;  /* 0x3f8000001b1b7421 */ /* 0x000fe20000000000 */
[C---:B------:R-:W-:Y:S01]  /*1110*/  FMUL R11, R28.reuse, R11 ;  /* 0x0000000b1c0b7220 */ /* 0x040fe20000400000 */
[C---:B------:R-:W-:Y:S01]  /*1120*/  FMUL R9, R28.reuse, R17 ;  /* 0x000000111c097220 */ /* 0x040fe20000400000 */
[C---:B------:R-:W-:Y:S01]  /*1130*/  FMUL R10, R28.reuse, R21 ;  /* 0x000000151c0a7220 */ /* 0x040fe20000400000 */
[----:B------:R-:W-:Y:S01]  /*1140*/  FMUL R8, R28, R19 ;  /* 0x000000131c087220 */ /* 0x000fe20000400000 */
[----:B------:R-:W-:Y:S01]  /*1150*/  FFMA R6, R6, R18, R31 ;  /* 0x0000001206067223 */ /* 0x000fe2000000001f */
[----:B------:R-:W-:Y:S01]  /*1160*/  FFMA R14, R11, R26, R14 ;  /* 0x0000001a0b0e7223 */ /* 0x000fe2000000000e */
[----:B------:R-:W-:Y:S01]  /*1170*/  FFMA R12, R9, R24, R12 ;  /* 0x00000018090c7223 */ /* 0x000fe2000000000c */
[----:B------:R-:W-:Y:S01]  /*1180*/  FFMA R15, R10, R27, R15 ;  /* 0x0000001b0a0f7223 */ /* 0x000fe2000000000f */
[----:B------:R-:W-:Y:S01]  /*1190*/  FFMA R13, R8, R25, R13 ;  /* 0x00000019080d7223 */ /* 0x000fe2000000000d */
[----:B------:R-:W-:-:S05]  /*11a0*/  SHF.L.U32 R20, R2, 0x5, RZ ;  /* 0x0000000502147819 */ /* 0x000fca00000006ff */
[----:B------:R-:W-:Y:S04]  /*11b0*/  STS.128 [R20], R4 ;  /* 0x0000000414007388 */ /* 0x000fe80000000c00 */
[----:B------:R-:W-:Y:S04]  /*11c0*/  STS.128 [R20+0x10], R12 ;  /* 0x0000100c14007388 */ /* 0x000fe80000000c00 */
[----:B------:R-:W-:Y:S06]  /*11d0*/  BAR.SYNC 0x0 ;  /* 0x0000000000007b1d */ /* 0x000fec0000000000 */
[----:B------:R-:W0:Y:S04]  /*11e0*/  LDS.128 R16, [R2.X16] ;  /* 0x0000000002107984 */ /* 0x000e28000000cc00 */
[----:B------:R-:W1:Y:S01]  /*11f0*/  LDS.128 R8, [R2.X16+0x1000] ;  /* 0x0010000002087984 */ /* 0x000e62000000cc00 */
[----:B------:R-:W-:-:S04]  /*1200*/  SHF.L.U32 R21, R2, 0x2, RZ ;  /* 0x0000000202157819 */ /* 0x000fc800000006ff */
[C---:B------:R-:W-:Y:S02]  /*1210*/  IADD3 R23, R21.reuse, 0x400, RZ ;  /* 0x0000040015177810 */ /* 0x040fe40007ffe0ff */
[----:B------:R-:W-:-:S04]  /*1220*/  LOP3.LUT R21, R21, UR4, RZ, 0xfc, !PT ;  /* 0x0000000415157c12 */ /* 0x000fc8000f8efcff */
[----:B------:R-:W-:Y:S01]  /*1230*/  ISETP.LT.U32.AND P0, PT, R21, 0x900, !P1 ;  /* 0x000009001500780c */ /* 0x000fe20004f01070 */
[----:B------:R-:W-:Y:S01]  /*1240*/  IMAD R4, R0, 0x900, R21 ;  /* 0x0000090000047824 */ /* 0x000fe200078e0215 */
[----:B------:R-:W-:-:S03]  /*1250*/  LOP3.LUT R23, R23, UR4, RZ, 0xfc, !PT ;  /* 0x0000000417177c12 */ /* 0x000fc6000f8efcff */
[----:B------:R-:W-:Y:S01]  /*1260*/  IMAD.WIDE R4, R4, R29, c[0x0][0x190] ;  /* 0x0000640004047625 */ /* 0x000fe200078e021d */
[----:B------:R-:W-:-:S03]  /*1270*/  ISETP.LT.U32.AND P2, PT, R23, 0x900, !P1 ;  /* 0x000009001700780c */ /* 0x000fc60004f41070 */
[----:B------:R-:W-:-:S04]  /*1280*/  IMAD R6, R0, 0x900, R23 ;  /* 0x0000090000067824 */ /* 0x000fc800078e0217 */
[----:B------:R-:W-:Y:S01]  /*1290*/  IMAD.WIDE R6, R6, R29, c[0x0][0x190] ;  /* 0x0000640006067625 */ /* 0x000fe200078e021d */
[----:B0-----:R0:W-:Y:S01]  /*12a0*/  @P0 STG.E.128 [R4.64], R16 ;  /* 0x0000001004000986 */ /* 0x0011e2000c101d06 */
[----:B------:R-:W-:Y:S01]  /*12b0*/  PLOP3.LUT P0, PT, PT, PT, UP0, 0x80, 0x0 ;  /* 0x000000000000781c */ /* 0x000fe20003f0f008 */
[----:B------:R-:W-:-:S03]  /*12c0*/  UPLOP3.LUT UP0, UPT, UPT, UPT, UPT, 0x40, 0x0 ;  /* 0x000000000000789c */ /* 0x000fc60003f0e870 */
[----:B-1----:R0:W-:Y:S01]  /*12d0*/  @P2 STG.E.128 [R6.64], R8 ;  /* 0x0000000806002986 */ /* 0x0021e2000c101d06 */
[----:B------:R-:W-:-:S08]  /*12e0*/  UMOV UR4, 0x800 ;  /* 0x0000080000047882 */ /* 0x000fd00000000000 */
[----:B------:R-:W-:Y:S05]  /*12f0*/  @P0 BRA `(.L_x_0) ;  /* 0xfffff5a000000947 */ /* 0x000fea000383ffff */
[----:B------:R-:W-:Y:S05]  /*1300*/  EXIT ;  /* 0x000000000000794d */ /* 0x000fea0003800000 */
.L_x_1:
[----:B------:R-:W-:-:S00]  /*1310*/  BRA `(.L_x_1) ;  /* 0xfffffff000007947 */ /* 0x000fc0000383ffff */
[----:B------:R-:W-:-:S00]  /*1320*/  NOP ;  /* 0x0000000000007918 */ /* 0x000fc00000000000 */
        /* <DEDUP_REMOVED lines=13> */
.L_x_2:


//--------------------- .nv.global.init           --------------------------
	.section	.nv.global.init,"aw",@progbits
.nv.global.init:
	.type		_$_str,@object
	.size		_$_str,(.L_0 - _$_str)
_$_str:
        /*0000*/ 	.byte	0x5f, 0x5f, 0x43, 0x55, 0x44, 0x41, 0x5f, 0x46, 0x54, 0x5a, 0x00
.L_0:


//--------------------- .nv.shared.triton__0d1d2d3d4d5d6d7de8de --------------------------
	.section	.nv.shared.triton__0d1d2d3d4d5d6d7de8de,"aw",@nobits
	.align	16
